	.headerflags	@"EF_CUDA_TEXMODE_UNIFIED EF_CUDA_64BIT_ADDRESS EF_CUDA_ACCELERATORS EF_CUDA_SM90 EF_CUDA_VIRTUAL_SM(EF_CUDA_SM90)"
	.elftype	@"ET_EXEC"


//--------------------- .nv.info                  --------------------------
	.section	.nv.info,"",@"SHT_CUDA_INFO"
	.align	4


	//----- nvinfo : EIATTR_REGCOUNT
	.align		4
        /*0000*/ 	.byte	0x04, 0x2f
        /*0002*/ 	.short	(.L_1 - .L_0)
	.align		4
.L_0:
        /*0004*/ 	.word	index@(triton_poi_fused_relu_threshold_backward_8)
        /*0008*/ 	.word	0x00000024


	//----- nvinfo : EIATTR_MIN_STACK_SIZE
	.align		4
.L_1:
        /*000c*/ 	.byte	0x04, 0x12
        /*000e*/ 	.short	(.L_3 - .L_2)
	.align		4
.L_2:
        /*0010*/ 	.word	index@(triton_poi_fused_relu_threshold_backward_8)
        /*0014*/ 	.word	0x00000000


	//----- nvinfo : EIATTR_FRAME_SIZE
	.align		4
.L_3:
        /*0018*/ 	.byte	0x04, 0x11
        /*001a*/ 	.short	(.L_5 - .L_4)
	.align		4
.L_4:
        /*001c*/ 	.word	index@(triton_poi_fused_relu_threshold_backward_8)
        /*0020*/ 	.word	0x00000000


	//----- nvinfo : EIATTR_MIN_STACK_SIZE
	.align		4
.L_5:
        /*0024*/ 	.byte	0x04, 0x12
        /*0026*/ 	.short	(.L_7 - .L_6)
	.align		4
.L_6:
        /*0028*/ 	.word	index@(triton_poi_fused_relu_threshold_backward_8)
        /*002c*/ 	.word	0x00000000
.L_7:


//--------------------- .nv.info.triton_poi_fused_relu_threshold_backward_8 --------------------------
	.section	.nv.info.triton_poi_fused_relu_threshold_backward_8,"",@"SHT_CUDA_INFO"
	.sectionflags	@""
	.align	4


	//----- nvinfo : EIATTR_CUDA_API_VERSION
	.align		4
        /*0000*/ 	.byte	0x04, 0x37
        /*0002*/ 	.short	(.L_9 - .L_8)
.L_8:
        /*0004*/ 	.word	0x0000007c


	//----- nvinfo : EIATTR_KPARAM_INFO
	.align		4
.L_9:
        /*0008*/ 	.byte	0x04, 0x17
        /*000a*/ 	.short	(.L_11 - .L_10)
.L_10:
        /*000c*/ 	.word	0x00000000
        /*0010*/ 	.short	0x0004
        /*0012*/ 	.short	0x001c
        /*0014*/ 	.byte	0x00, 0xf0, 0x11, 0x00


	//----- nvinfo : EIATTR_KPARAM_INFO
	.align		4
.L_11:
        /*0018*/ 	.byte	0x04, 0x17
        /*001a*/ 	.short	(.L_13 - .L_12)
.L_12:
        /*001c*/ 	.word	0x00000000
        /*0020*/ 	.short	0x0003
        /*0022*/ 	.short	0x0018
        /*0024*/ 	.byte	0x00, 0xf0, 0x11, 0x00


	//----- nvinfo : EIATTR_KPARAM_INFO
	.align		4
.L_13:
        /*0028*/ 	.byte	0x04, 0x17
        /*002a*/ 	.short	(.L_15 - .L_14)
.L_14:
        /*002c*/ 	.word	0x00000000
        /*0030*/ 	.short	0x0002
        /*0032*/ 	.short	0x0010
        /*0034*/ 	.byte	0x00, 0xf4, 0x21, 0x00


	//----- nvinfo : EIATTR_KPARAM_INFO
	.align		4
.L_15:
        /*0038*/ 	.byte	0x04, 0x17
        /*003a*/ 	.short	(.L_17 - .L_16)
.L_16:
        /*003c*/ 	.word	0x00000000
        /*0040*/ 	.short	0x0001
        /*0042*/ 	.short	0x0008
        /*0044*/ 	.byte	0x00, 0xf4, 0x21, 0x00


	//----- nvinfo : EIATTR_KPARAM_INFO
	.align		4
.L_17:
        /*0048*/ 	.byte	0x04, 0x17
        /*004a*/ 	.short	(.L_19 - .L_18)
.L_18:
        /*004c*/ 	.word	0x00000000
        /*0050*/ 	.short	0x0000
        /*0052*/ 	.short	0x0000
        /*0054*/ 	.byte	0x00, 0xf4, 0x21, 0x00


	//----- nvinfo : EIATTR_SPARSE_MMA_MASK
	.align		4
.L_19:
        /*0058*/ 	.byte	0x03, 0x50
        /*005a*/ 	.short	0x0000


	//----- nvinfo : EIATTR_MAXREG_COUNT
	.align		4
        /*005c*/ 	.byte	0x03, 0x1b
        /*005e*/ 	.short	0x00ff


	//----- nvinfo : EIATTR_EXIT_INSTR_OFFSETS
	.align		4
        /*0060*/ 	.byte	0x04, 0x1c
        /*0062*/ 	.short	(.L_21 - .L_20)


	//   ....[0]....
.L_20:
        /*0064*/ 	.word	0x00000f50


	//----- nvinfo : EIATTR_REQNTID
	.align		4
.L_21:
        /*0068*/ 	.byte	0x04, 0x10
        /*006a*/ 	.short	(.L_23 - .L_22)
.L_22:
        /*006c*/ 	.word	0x00000100
        /*0070*/ 	.word	0x00000001
        /*0074*/ 	.word	0x00000001


	//----- nvinfo : EIATTR_CBANK_PARAM_SIZE
	.align		4
.L_23:
        /*0078*/ 	.byte	0x03, 0x19
        /*007a*/ 	.short	0x0020


	//----- nvinfo : EIATTR_PARAM_CBANK
	.align		4
        /*007c*/ 	.byte	0x04, 0x0a
        /*007e*/ 	.short	(.L_25 - .L_24)
	.align		4
.L_24:
        /*0080*/ 	.word	index@(.nv.constant0.triton_poi_fused_relu_threshold_backward_8)
        /*0084*/ 	.short	0x0210
        /*0086*/ 	.short	0x0020


	//----- nvinfo : EIATTR_SW_WAR
	.align		4
.L_25:
        /*0088*/ 	.byte	0x04, 0x36
        /*008a*/ 	.short	(.L_27 - .L_26)
.L_26:
        /*008c*/ 	.word	0x00000008
.L_27:


//--------------------- .nv.callgraph             --------------------------
	.section	.nv.callgraph,"",@"SHT_CUDA_CALLGRAPH"
	.align	4
	.sectionentsize	8
	.align		4
        /*0000*/ 	.word	0x00000000
	.align		4
        /*0004*/ 	.word	0xffffffff
	.align		4
        /*0008*/ 	.word	0x00000000
	.align		4
        /*000c*/ 	.word	0xfffffffe
	.align		4
        /*0010*/ 	.word	0x00000000
	.align		4
        /*0014*/ 	.word	0xfffffffd
	.align		4
        /*0018*/ 	.word	0x00000000
	.align		4
        /*001c*/ 	.word	0xfffffffc


//--------------------- .text.triton_poi_fused_relu_threshold_backward_8 --------------------------
	.section	.text.triton_poi_fused_relu_threshold_backward_8,"ax",@progbits
	.sectionflags	@"SHF_BARRIERS=1"
	.align	128
        .global         triton_poi_fused_relu_threshold_backward_8
        .type           triton_poi_fused_relu_threshold_backward_8,@function
        .size           triton_poi_fused_relu_threshold_backward_8,(.L_x_1 - triton_poi_fused_relu_threshold_backward_8)
        .other          triton_poi_fused_relu_threshold_backward_8,@"STO_CUDA_ENTRY STV_DEFAULT"
triton_poi_fused_relu_threshold_backward_8:
.text.triton_poi_fused_relu_threshold_backward_8:
[----:B------:R-:W-:Y:S01]  /*0000*/  LDC R1, c[0x0][0x28] ;  /* 0x00000a00ff017b82 */ /* 0x000fe20000000800 */
[----:B------:R-:W1:Y:S07]  /*0010*/  S2R R2, SR_TID.X ;  /* 0x0000000000027919 */ /* 0x000e6e0000002100 */
[----:B------:R-:W2:Y:S01]  /*0020*/  LDC.64 R16, c[0x0][0x210] ;  /* 0x00008400ff107b82 */ /* 0x000ea20000000a00 */
[----:B------:R-:W-:Y:S01]  /*0030*/  ULDC.64 UR6, c[0x0][0x208] ;  /* 0x0000820000067ab9 */ /* 0x000fe20000000a00 */
[----:B------:R-:W3:Y:S01]  /*0040*/  S2R R20, SR_CTAID.Y ;  /* 0x0000000000147919 */ /* 0x000ee20000002600 */
[----:B------:R-:W4:Y:S01]  /*0050*/  S2R R3, SR_CTAID.X ;  /* 0x0000000000037919 */ /* 0x000f220000002500 */
[----:B-1----:R-:W-:Y:S01]  /*0060*/  IMAD.SHL.U32 R0, R2, 0x10, RZ ;  /* 0x0000001002007824 */ /* 0x002fe200078e00ff */
[----:B------:R-:W-:-:S02]  /*0070*/  SHF.R.U32.HI R21, RZ, 0x4, R2 ;  /* 0x00000004ff157819 */ /* 0x000fc40000011602 */
[--C-:B---3--:R-:W-:Y:S02]  /*0080*/  SHF.R.S32.HI R22, RZ, 0x17, R20.reuse ;  /* 0x00000017ff167819 */ /* 0x108fe40000011414 */
[----:B------:R-:W-:Y:S01]  /*0090*/  LOP3.LUT R19, R0, 0xf0, RZ, 0xc0, !PT ;  /* 0x000000f000137812 */ /* 0x000fe200078ec0ff */
[----:B----4-:R-:W-:Y:S01]  /*00a0*/  IMAD.SHL.U32 R3, R3, 0x10, RZ ;  /* 0x0000001003037824 */ /* 0x010fe200078e00ff */
[----:B------:R-:W-:Y:S02]  /*00b0*/  SGXT.U32 R21, R21, 0x4 ;  /* 0x000000041515781a */ /* 0x000fe40000000000 */
[----:B------:R-:W-:Y:S02]  /*00c0*/  PRMT R19, R19, 0x6540, R20 ;  /* 0x0000654013137816 */ /* 0x000fe40000000014 */
[----:B------:R-:W-:Y:S02]  /*00d0*/  LOP3.LUT R18, R3, R21, RZ, 0xfc, !PT ;  /* 0x0000001503127212 */ /* 0x000fe400078efcff */
[----:B------:R-:W-:-:S04]  /*00e0*/  SHF.R.S32.HI R0, RZ, 0x1f, R19 ;  /* 0x0000001fff007819 */ /* 0x000fc80000011413 */
[----:B------:R-:W-:-:S05]  /*00f0*/  LEA.HI R0, R0, R19, RZ, 0xb ;  /* 0x0000001300007211 */ /* 0x000fca00078f58ff */
[C---:B------:R-:W-:Y:S01]  /*0100*/  IMAD.SHL.U32 R4, R0.reuse, 0x1000, RZ ;  /* 0x0000100000047824 */ /* 0x040fe200078e00ff */
[----:B------:R-:W-:-:S04]  /*0110*/  LOP3.LUT R0, R0, 0xfffff800, RZ, 0xc0, !PT ;  /* 0xfffff80000007812 */ /* 0x000fc800078ec0ff */
[----:B------:R-:W-:-:S05]  /*0120*/  LOP3.LUT R5, R4, 0xff800000, RZ, 0xc0, !PT ;  /* 0xff80000004057812 */ /* 0x000fca00078ec0ff */
[----:B------:R-:W-:-:S05]  /*0130*/  IMAD R18, R18, 0x800, R5 ;  /* 0x0000080012127824 */ /* 0x000fca00078e0205 */
[----:B------:R-:W-:Y:S02]  /*0140*/  IADD3 R0, R18, R19, -R0 ;  /* 0x0000001312007210 */ /* 0x000fe40007ffe800 */
[----:B------:R-:W-:Y:S02]  /*0150*/  SGXT R22, R22, 0x1 ;  /* 0x000000011616781a */ /* 0x000fe40000000200 */
[----:B------:R-:W-:Y:S01]  /*0160*/  LOP3.LUT R9, R19, 0x4, RZ, 0xfc, !PT ;  /* 0x0000000413097812 */ /* 0x000fe200078efcff */
[----:B--2---:R-:W-:-:S03]  /*0170*/  IMAD.WIDE R4, R0, 0x4, R16 ;  /* 0x0000000400047825 */ /* 0x004fc600078e0210 */
[----:B------:R-:W-:-:S03]  /*0180*/  LEA.HI R8, R22, R9, RZ, 0xb ;  /* 0x0000000916087211 */ /* 0x000fc600078f58ff */
[----:B------:R-:W2:Y:S01]  /*0190*/  LDG.E.EL.128 R4, desc[UR6][R4.64] ;  /* 0x0000000604047981 */ /* 0x000ea2000c2e1d00 */
[----:B------:R-:W-:Y:S02]  /*01a0*/  LOP3.LUT R8, R8, 0xfffff800, RZ, 0xc0, !PT ;  /* 0xfffff80008087812 */ /* 0x000fe400078ec0ff */
[----:B------:R-:W-:Y:S02]  /*01b0*/  LOP3.LUT R13, R19, 0x8, RZ, 0xfc, !PT ;  /* 0x00000008130d7812 */ /* 0x000fe400078efcff */
[----:B------:R-:W-:Y:S02]  /*01c0*/  IADD3 R9, R18, R9, -R8 ;  /* 0x0000000912097210 */ /* 0x000fe40007ffe808 */
[----:B------:R-:W-:-:S03]  /*01d0*/  LEA.HI R12, R22, R13, RZ, 0xb ;  /* 0x0000000d160c7211 */ /* 0x000fc600078f58ff */
[----:B------:R-:W-:Y:S01]  /*01e0*/  IMAD.WIDE R8, R9, 0x4, R16 ;  /* 0x0000000409087825 */ /* 0x000fe200078e0210 */
[----:B------:R-:W-:-:S04]  /*01f0*/  LOP3.LUT R12, R12, 0xfffff800, RZ, 0xc0, !PT ;  /* 0xfffff8000c0c7812 */ /* 0x000fc800078ec0ff */
[----:B------:R-:W-:Y:S01]  /*0200*/  IADD3 R13, R18, R13, -R12 ;  /* 0x0000000d120d7210 */ /* 0x000fe20007ffe80c */
[----:B------:R-:W3:Y:S04]  /*0210*/  LDG.E.EL.128 R8, desc[UR6][R8.64] ;  /* 0x0000000608087981 */ /* 0x000ee8000c2e1d00 */
[----:B------:R-:W-:Y:S01]  /*0220*/  IMAD.WIDE R12, R13, 0x4, R16 ;  /* 0x000000040d0c7825 */ /* 0x000fe200078e0210 */
[----:B------:R-:W-:-:S05]  /*0230*/  LOP3.LUT R19, R19, 0xc, RZ, 0xfc, !PT ;  /* 0x0000000c13137812 */ /* 0x000fca00078efcff */
[----:B------:R-:W4:Y:S01]  /*0240*/  LDG.E.EL.128 R12, desc[UR6][R12.64] ;  /* 0x000000060c0c7981 */ /* 0x000f22000c2e1d00 */
[----:B------:R-:W-:-:S04]  /*0250*/  LEA.HI R22, R22, R19, RZ, 0xb ;  /* 0x0000001316167211 */ /* 0x000fc800078f58ff */
[----:B------:R-:W-:-:S04]  /*0260*/  LOP3.LUT R22, R22, 0xfffff800, RZ, 0xc0, !PT ;  /* 0xfffff80016167812 */ /* 0x000fc800078ec0ff */
[----:B------:R-:W-:-:S05]  /*0270*/  IADD3 R19, R18, R19, -R22 ;  /* 0x0000001312137210 */ /* 0x000fca0007ffe816 */
[----:B------:R-:W-:-:S06]  /*0280*/  IMAD.WIDE R16, R19, 0x4, R16 ;  /* 0x0000000413107825 */ /* 0x000fcc00078e0210 */
[----:B------:R-:W5:Y:S01]  /*0290*/  LDG.E.EL.128 R16, desc[UR6][R16.64] ;  /* 0x0000000610107981 */ /* 0x000f62000c2e1d00 */
[----:B------:R-:W1:Y:S01]  /*02a0*/  S2UR UR5, SR_CgaCtaId ;  /* 0x00000000000579c3 */ /* 0x000e620000008800 */
[----:B------:R-:W-:Y:S01]  /*02b0*/  SHF.R.U32.HI R23, RZ, 0x2, R2 ;  /* 0x00000002ff177819 */ /* 0x000fe20000011602 */
[----:B------:R-:W-:Y:S01]  /*02c0*/  IMAD.SHL.U32 R22, R2, 0x100, RZ ;  /* 0x0000010002167824 */ /* 0x000fe200078e00ff */
[----:B------:R-:W-:Y:S02]  /*02d0*/  UMOV UR4, 0x400 ;  /* 0x0000040000047882 */ /* 0x000fe40000000000 */
[----:B------:R-:W-:Y:S02]  /*02e0*/  SGXT.U32 R23, R23, 0x6 ;  /* 0x000000061717781a */ /* 0x000fe40000000000 */
[----:B------:R-:W-:Y:S02]  /*02f0*/  LOP3.LUT R22, R22, 0xf00, RZ, 0xc0, !PT ;  /* 0x00000f0016167812 */ /* 0x000fe400078ec0ff */
[----:B------:R-:W-:-:S02]  /*0300*/  PRMT R20, R23, 0x6540, R20 ;  /* 0x0000654017147816 */ /* 0x000fc40000000014 */
[C---:B------:R-:W-:Y:S02]  /*0310*/  LOP3.LUT R23, R22.reuse, 0x10, RZ, 0xfc, !PT ;  /* 0x0000001016177812 */ /* 0x040fe400078efcff */
[C---:B------:R-:W-:Y:S02]  /*0320*/  LOP3.LUT R21, R22.reuse, R21, RZ, 0xfc, !PT ;  /* 0x0000001516157212 */ /* 0x040fe400078efcff */
[C---:B------:R-:W-:Y:S02]  /*0330*/  LOP3.LUT R25, R22.reuse, 0x30, RZ, 0xfc, !PT ;  /* 0x0000003016197812 */ /* 0x040fe400078efcff */
[----:B------:R-:W-:Y:S01]  /*0340*/  LOP3.LUT R27, R22, 0x40, RZ, 0xfc, !PT ;  /* 0x00000040161b7812 */ /* 0x000fe200078efcff */
[----:B-1----:R-:W-:-:S06]  /*0350*/  UPRMT UR4, UR5, 0x654, UR4 ;  /* 0x0000065405047896 */ /* 0x002fcc0008000004 */
[----:B------:R-:W-:Y:S02]  /*0360*/  LEA.HI R24, R22, UR4, RZ, 0x1e ;  /* 0x0000000416187c11 */ /* 0x000fe4000f8ff0ff */
[----:B------:R-:W-:-:S03]  /*0370*/  LEA.HI R26, R23, UR4, RZ, 0x1e ;  /* 0x00000004171a7c11 */ /* 0x000fc6000f8ff0ff */
[C---:B------:R-:W-:Y:S02]  /*0380*/  IMAD R24, R21.reuse, 0x4, R24 ;  /* 0x0000000415187824 */ /* 0x040fe400078e0218 */
[----:B------:R-:W-:Y:S01]  /*0390*/  IMAD R26, R21, 0x4, R26 ;  /* 0x00000004151a7824 */ /* 0x000fe200078e021a */
[C---:B--2---:R-:W-:Y:S02]  /*03a0*/  FSETP.GEU.AND P0, PT, R4.reuse, RZ, PT ;  /* 0x000000ff0400720b */ /* 0x044fe40003f0e000 */
[C---:B------:R-:W-:Y:S02]  /*03b0*/  FSETP.GEU.AND P1, PT, R5.reuse, RZ, PT ;  /* 0x000000ff0500720b */ /* 0x040fe40003f2e000 */
[----:B------:R-:W-:Y:S02]  /*03c0*/  FSEL R29, R4, RZ, P0 ;  /* 0x000000ff041d7208 */ /* 0x000fe40000000000 */
[----:B------:R-:W-:Y:S02]  /*03d0*/  LOP3.LUT R4, R22, 0x20, RZ, 0xfc, !PT ;  /* 0x0000002016047812 */ /* 0x000fe400078efcff */
[----:B------:R-:W-:Y:S01]  /*03e0*/  FSEL R5, R5, RZ, P1 ;  /* 0x000000ff05057208 */ /* 0x000fe20000800000 */
[----:B------:R1:W-:Y:S01]  /*03f0*/  STS [R24], R29 ;  /* 0x0000001d18007388 */ /* 0x0003e20000000800 */
[----:B------:R-:W-:-:S02]  /*0400*/  LEA.HI R4, R4, UR4, RZ, 0x1e ;  /* 0x0000000404047c11 */ /* 0x000fc4000f8ff0ff */
[C---:B------:R-:W-:Y:S01]  /*0410*/  FSETP.GEU.AND P1, PT, R6.reuse, RZ, PT ;  /* 0x000000ff0600720b */ /* 0x040fe20003f2e000 */
[----:B------:R2:W-:Y:S01]  /*0420*/  STS [R26+0x40], R5 ;  /* 0x000040051a007388 */ /* 0x0005e20000000800 */
[----:B------:R-:W-:Y:S01]  /*0430*/  FSETP.GEU.AND P2, PT, R7, RZ, PT ;  /* 0x000000ff0700720b */ /* 0x000fe20003f4e000 */
[----:B------:R-:W-:Y:S01]  /*0440*/  IMAD R23, R21, 0x4, R4 ;  /* 0x0000000415177824 */ /* 0x000fe200078e0204 */
[----:B------:R-:W-:Y:S02]  /*0450*/  FSEL R6, R6, RZ, P1 ;  /* 0x000000ff06067208 */ /* 0x000fe40000800000 */
[----:B------:R-:W-:Y:S02]  /*0460*/  LEA.HI R4, R25, UR4, RZ, 0x1e ;  /* 0x0000000419047c11 */ /* 0x000fe4000f8ff0ff */
[----:B------:R-:W-:Y:S01]  /*0470*/  FSEL R7, R7, RZ, P2 ;  /* 0x000000ff07077208 */ /* 0x000fe20001000000 */
[----:B------:R4:W-:Y:S01]  /*0480*/  STS [R23+0x80], R6 ;  /* 0x0000800617007388 */ /* 0x0009e20000000800 */
[----:B-1----:R-:W-:Y:S01]  /*0490*/  LEA.HI R24, R27, UR4, RZ, 0x1e ;  /* 0x000000041b187c11 */ /* 0x002fe2000f8ff0ff */
[----:B------:R-:W-:Y:S01]  /*04a0*/  IMAD R4, R21, 0x4, R4 ;  /* 0x0000000415047824 */ /* 0x000fe200078e0204 */
[----:B---3--:R-:W-:-:S02]  /*04b0*/  FSETP.GEU.AND P2, PT, R8, RZ, PT ;  /* 0x000000ff0800720b */ /* 0x008fc40003f4e000 */
[----:B------:R-:W-:Y:S02]  /*04c0*/  LOP3.LUT R25, R22, 0x60, RZ, 0xfc, !PT ;  /* 0x0000006016197812 */ /* 0x000fe400078efcff */
[----:B------:R-:W-:Y:S01]  /*04d0*/  FSETP.GTU.AND P1, PT, R5, RZ, PT ;  /* 0x000000ff0500720b */ /* 0x000fe20003f2c000 */
[----:B--2---:R-:W-:Y:S01]  /*04e0*/  IMAD R5, R21, 0x4, R24 ;  /* 0x0000000415057824 */ /* 0x004fe200078e0218 */
[----:B------:R-:W-:Y:S01]  /*04f0*/  FSEL R8, R8, RZ, P2 ;  /* 0x000000ff08087208 */ /* 0x000fe20001000000 */
[----:B------:R-:W-:Y:S01]  /*0500*/  STS [R4+0xc0], R7 ;  /* 0x0000c00704007388 */ /* 0x000fe20000000800 */
[C---:B0---4-:R-:W-:Y:S02]  /*0510*/  LOP3.LUT R23, R22.reuse, 0x50, RZ, 0xfc, !PT ;  /* 0x0000005016177812 */ /* 0x051fe400078efcff */
[C---:B------:R-:W-:Y:S01]  /*0520*/  LOP3.LUT R26, R22.reuse, 0x70, RZ, 0xfc, !PT ;  /* 0x00000070161a7812 */ /* 0x040fe200078efcff */
[----:B------:R0:W-:Y:S01]  /*0530*/  STS [R5+0x100], R8 ;  /* 0x0001000805007388 */ /* 0x0001e20000000800 */
[----:B------:R-:W-:-:S02]  /*0540*/  LOP3.LUT R27, R22, 0x80, RZ, 0xfc, !PT ;  /* 0x00000080161b7812 */ /* 0x000fc400078efcff */
[----:B------:R-:W-:Y:S02]  /*0550*/  LEA.HI R28, R25, UR4, RZ, 0x1e ;  /* 0x00000004191c7c11 */ /* 0x000fe4000f8ff0ff */
[----:B------:R-:W-:Y:S02]  /*0560*/  LEA.HI R24, R23, UR4, RZ, 0x1e ;  /* 0x0000000417187c11 */ /* 0x000fe4000f8ff0ff */
[----:B------:R-:W-:Y:S02]  /*0570*/  FSETP.GEU.AND P3, PT, R9, RZ, PT ;  /* 0x000000ff0900720b */ /* 0x000fe40003f6e000 */
[----:B------:R-:W-:Y:S01]  /*0580*/  FSETP.GEU.AND P4, PT, R10, RZ, PT ;  /* 0x000000ff0a00720b */ /* 0x000fe20003f8e000 */
[C---:B0-----:R-:W-:Y:S01]  /*0590*/  IMAD R5, R21.reuse, 0x4, R28 ;  /* 0x0000000415057824 */ /* 0x041fe200078e021c */
[----:B------:R-:W-:Y:S01]  /*05a0*/  LEA.HI R4, R26, UR4, RZ, 0x1e ;  /* 0x000000041a047c11 */ /* 0x000fe2000f8ff0ff */
[----:B------:R-:W-:Y:S01]  /*05b0*/  IMAD R26, R21, 0x4, R24 ;  /* 0x00000004151a7824 */ /* 0x000fe200078e0218 */
[----:B------:R-:W-:-:S02]  /*05c0*/  FSETP.GEU.AND P5, PT, R11, RZ, PT ;  /* 0x000000ff0b00720b */ /* 0x000fc40003fae000 */
[----:B------:R-:W-:Y:S01]  /*05d0*/  LEA.HI R32, R27, UR4, RZ, 0x1e ;  /* 0x000000041b207c11 */ /* 0x000fe2000f8ff0ff */
[----:B------:R-:W-:Y:S01]  /*05e0*/  IMAD R30, R21, 0x4, R4 ;  /* 0x00000004151e7824 */ /* 0x000fe200078e0204 */
[----:B------:R-:W-:Y:S02]  /*05f0*/  FSETP.GEU.AND P2, PT, R12, RZ, PT ;  /* 0x000000ff0c00720b */ /* 0x000fe40003f4e000 */
[----:B------:R-:W-:Y:S01]  /*0600*/  FSEL R9, R9, RZ, P3 ;  /* 0x000000ff09097208 */ /* 0x000fe20001800000 */
[----:B------:R-:W-:Y:S01]  /*0610*/  IMAD R23, R21, 0x4, R32 ;  /* 0x0000000415177824 */ /* 0x000fe200078e0220 */
[----:B------:R-:W-:Y:S02]  /*0620*/  LOP3.LUT R28, R22, 0xe0, RZ, 0xfc, !PT ;  /* 0x000000e0161c7812 */ /* 0x000fe400078efcff */
[----:B------:R-:W-:Y:S01]  /*0630*/  FSEL R10, R10, RZ, P4 ;  /* 0x000000ff0a0a7208 */ /* 0x000fe20002000000 */
[----:B------:R0:W-:Y:S01]  /*0640*/  STS [R26+0x140], R9 ;  /* 0x000140091a007388 */ /* 0x0001e20000000800 */
[----:B------:R-:W-:-:S02]  /*0650*/  FSEL R11, R11, RZ, P5 ;  /* 0x000000ff0b0b7208 */ /* 0x000fc40002800000 */
[----:B------:R-:W-:Y:S01]  /*0660*/  FSEL R4, R12, RZ, P2 ;  /* 0x000000ff0c047208 */ /* 0x000fe20001000000 */
[----:B------:R-:W-:Y:S01]  /*0670*/  STS [R5+0x180], R10 ;  /* 0x0001800a05007388 */ /* 0x000fe20000000800 */
[----:B------:R-:W-:Y:S02]  /*0680*/  LEA.HI R28, R28, UR4, RZ, 0x1e ;  /* 0x000000041c1c7c11 */ /* 0x000fe4000f8ff0ff */
[C---:B------:R-:W-:Y:S01]  /*0690*/  LOP3.LUT R32, R22.reuse, 0x90, RZ, 0xfc, !PT ;  /* 0x0000009016207812 */ /* 0x040fe200078efcff */
[----:B------:R-:W-:Y:S01]  /*06a0*/  STS [R30+0x1c0], R11 ;  /* 0x0001c00b1e007388 */ /* 0x000fe20000000800 */
[C---:B------:R-:W-:Y:S02]  /*06b0*/  LOP3.LUT R25, R22.reuse, 0xa0, RZ, 0xfc, !PT ;  /* 0x000000a016197812 */ /* 0x040fe400078efcff */
[C---:B------:R-:W-:Y:S01]  /*06c0*/  LOP3.LUT R27, R22.reuse, 0xb0, RZ, 0xfc, !PT ;  /* 0x000000b0161b7812 */ /* 0x040fe200078efcff */
[----:B------:R1:W-:Y:S01]  /*06d0*/  STS [R23+0x200], R4 ;  /* 0x0002000417007388 */ /* 0x0003e20000000800 */
[----:B------:R-:W-:-:S02]  /*06e0*/  LOP3.LUT R12, R22, 0xc0, RZ, 0xfc, !PT ;  /* 0x000000c0160c7812 */ /* 0x000fc400078efcff */
[C---:B------:R-:W-:Y:S02]  /*06f0*/  LOP3.LUT R24, R22.reuse, 0xd0, RZ, 0xfc, !PT ;  /* 0x000000d016187812 */ /* 0x040fe400078efcff */
[----:B------:R-:W-:Y:S02]  /*0700*/  LOP3.LUT R22, R22, 0xf0, RZ, 0xfc, !PT ;  /* 0x000000f016167812 */ /* 0x000fe400078efcff */
[----:B------:R-:W-:Y:S02]  /*0710*/  LEA.HI R32, R32, UR4, RZ, 0x1e ;  /* 0x0000000420207c11 */ /* 0x000fe4000f8ff0ff */
[----:B0-----:R-:W-:Y:S01]  /*0720*/  LEA.HI R26, R25, UR4, RZ, 0x1e ;  /* 0x00000004191a7c11 */ /* 0x001fe2000f8ff0ff */
[----:B-1----:R-:W-:Y:S01]  /*0730*/  IMAD R23, R21, 0x4, R28 ;  /* 0x0000000415177824 */ /* 0x002fe200078e021c */
[----:B------:R-:W-:Y:S01]  /*0740*/  LEA.HI R30, R27, UR4, RZ, 0x1e ;  /* 0x000000041b1e7c11 */ /* 0x000fe2000f8ff0ff */
[----:B------:R-:W-:Y:S01]  /*0750*/  IMAD.SHL.U32 R28, R2, 0x4, RZ ;  /* 0x00000004021c7824 */ /* 0x000fe200078e00ff */
[----:B------:R-:W-:Y:S01]  /*0760*/  LEA.HI R12, R12, UR4, RZ, 0x1e ;  /* 0x000000040c0c7c11 */ /* 0x000fe2000f8ff0ff */
[C---:B------:R-:W-:Y:S01]  /*0770*/  IMAD R5, R21.reuse, 0x4, R32 ;  /* 0x0000000415057824 */ /* 0x040fe200078e0220 */
[----:B------:R-:W-:Y:S01]  /*0780*/  LEA.HI R24, R24, UR4, RZ, 0x1e ;  /* 0x0000000418187c11 */ /* 0x000fe2000f8ff0ff */
[C---:B------:R-:W-:Y:S01]  /*0790*/  IMAD R26, R21.reuse, 0x4, R26 ;  /* 0x00000004151a7824 */ /* 0x040fe200078e021a */
[----:B------:R-:W-:Y:S01]  /*07a0*/  LEA.HI R22, R22, UR4, RZ, 0x1e ;  /* 0x0000000416167c11 */ /* 0x000fe2000f8ff0ff */
[C---:B------:R-:W-:Y:S01]  /*07b0*/  IMAD R25, R21.reuse, 0x4, R30 ;  /* 0x0000000415197824 */ /* 0x040fe200078e021e */
[----:B------:R-:W-:Y:S01]  /*07c0*/  LOP3.LUT R3, R3, 0xc, R28, 0xf8, !PT ;  /* 0x0000000c03037812 */ /* 0x000fe200078ef81c */
[----:B------:R-:W-:Y:S01]  /*07d0*/  IMAD R12, R21, 0x4, R12 ;  /* 0x00000004150c7824 */ /* 0x000fe200078e020c */
[----:B------:R-:W-:Y:S01]  /*07e0*/  FSETP.GEU.AND P2, PT, R13, RZ, PT ;  /* 0x000000ff0d00720b */ /* 0x000fe20003f4e000 */
[C---:B------:R-:W-:Y:S01]  /*07f0*/  IMAD R24, R21.reuse, 0x4, R24 ;  /* 0x0000000415187824 */ /* 0x040fe200078e0218 */
[----:B------:R-:W-:Y:S01]  /*0800*/  FSETP.GEU.AND P3, PT, R14, RZ, PT ;  /* 0x000000ff0e00720b */ /* 0x000fe20003f6e000 */
[----:B------:R-:W-:Y:S01]  /*0810*/  IMAD R21, R21, 0x4, R22 ;  /* 0x0000000415157824 */ /* 0x000fe200078e0216 */
[----:B------:R-:W-:Y:S01]  /*0820*/  FSETP.GEU.AND P4, PT, R15, RZ, PT ;  /* 0x000000ff0f00720b */ /* 0x000fe20003f8e000 */
[----:B------:R-:W-:Y:S01]  /*0830*/  IMAD R20, R20, 0x1000, R3 ;  /* 0x0000100014147824 */ /* 0x000fe200078e0203 */
[----:B------:R-:W-:Y:S01]  /*0840*/  FSEL R22, R13, RZ, P2 ;  /* 0x000000ff0d167208 */ /* 0x000fe20001000000 */
[----:B------:R-:W0:Y:S01]  /*0850*/  LDC.64 R30, c[0x0][0x218] ;  /* 0x00008600ff1e7b82 */ /* 0x000e220000000a00 */
[----:B------:R-:W-:Y:S01]  /*0860*/  FSEL R3, R14, RZ, P3 ;  /* 0x000000ff0e037208 */ /* 0x000fe20001800000 */
[----:B------:R-:W-:Y:S01]  /*0870*/  VIADD R33, R20, 0x40000 ;  /* 0x0004000014217836 */ /* 0x000fe20000000000 */
[----:B-----5:R-:W-:Y:S01]  /*0880*/  FSETP.GEU.AND P2, PT, R16, RZ, PT ;  /* 0x000000ff1000720b */ /* 0x020fe20003f4e000 */
[----:B------:R1:W-:Y:S01]  /*0890*/  STS [R5+0x240], R22 ;  /* 0x0002401605007388 */ /* 0x0003e20000000800 */
[----:B------:R-:W-:-:S02]  /*08a0*/  FSEL R27, R15, RZ, P4 ;  /* 0x000000ff0f1b7208 */ /* 0x000fc40002000000 */
[----:B------:R-:W-:Y:S01]  /*08b0*/  FSETP.GEU.AND P3, PT, R17, RZ, PT ;  /* 0x000000ff1100720b */ /* 0x000fe20003f6e000 */
[----:B------:R-:W-:Y:S01]  /*08c0*/  STS [R26+0x280], R3 ;  /* 0x000280031a007388 */ /* 0x000fe20000000800 */
[----:B------:R-:W-:Y:S02]  /*08d0*/  FSETP.GEU.AND P4, PT, R18, RZ, PT ;  /* 0x000000ff1200720b */ /* 0x000fe40003f8e000 */
[----:B------:R-:W-:Y:S01]  /*08e0*/  FSETP.GTU.AND P0, PT, R29, RZ, PT ;  /* 0x000000ff1d00720b */ /* 0x000fe20003f0c000 */
[----:B------:R-:W-:Y:S01]  /*08f0*/  STS [R25+0x2c0], R27 ;  /* 0x0002c01b19007388 */ /* 0x000fe20000000800 */
[----:B------:R-:W-:Y:S02]  /*0900*/  FSETP.GEU.AND P5, PT, R19, RZ, PT ;  /* 0x000000ff1300720b */ /* 0x000fe40003fae000 */
[----:B------:R-:W-:Y:S02]  /*0910*/  FSEL R29, R16, RZ, P2 ;  /* 0x000000ff101d7208 */ /* 0x000fe40001000000 */
[----:B------:R-:W-:-:S02]  /*0920*/  FSEL R17, R17, RZ, P3 ;  /* 0x000000ff11117208 */ /* 0x000fc40001800000 */
[----:B------:R-:W-:Y:S01]  /*0930*/  FSEL R18, R18, RZ, P4 ;  /* 0x000000ff12127208 */ /* 0x000fe20002000000 */
[----:B------:R2:W-:Y:S01]  /*0940*/  STS [R12+0x300], R29 ;  /* 0x0003001d0c007388 */ /* 0x0005e20000000800 */
[----:B------:R-:W-:Y:S02]  /*0950*/  FSEL R16, R19, RZ, P5 ;  /* 0x000000ff13107208 */ /* 0x000fe40002800000 */
[----:B------:R-:W-:Y:S01]  /*0960*/  LOP3.LUT R28, R28, 0x3fc, RZ, 0xc0, !PT ;  /* 0x000003fc1c1c7812 */ /* 0x000fe200078ec0ff */
[----:B------:R-:W-:Y:S01]  /*0970*/  STS [R24+0x340], R17 ;  /* 0x0003401118007388 */ /* 0x000fe20000000800 */
[----:B------:R-:W-:Y:S01]  /*0980*/  LOP3.LUT R2, R2, 0xfc, RZ, 0xc0, !PT ;  /* 0x000000fc02027812 */ /* 0x000fe200078ec0ff */
[----:B0-----:R-:W-:Y:S01]  /*0990*/  IMAD.WIDE R32, R33, 0x4, R30 ;  /* 0x0000000421207825 */ /* 0x001fe200078e021e */
[C---:B-1----:R-:W-:Y:S01]  /*09a0*/  LOP3.LUT R5, R28.reuse, 0x400, RZ, 0xfc, !PT ;  /* 0x000004001c057812 */ /* 0x042fe200078efcff */
[----:B------:R-:W-:Y:S01]  /*09b0*/  STS [R23+0x380], R18 ;  /* 0x0003801217007388 */ /* 0x000fe20000000800 */
[----:B------:R-:W-:-:S02]  /*09c0*/  LOP3.LUT R13, R28, 0x800, RZ, 0xfc, !PT ;  /* 0x000008001c0d7812 */ /* 0x000fc400078efcff */
[----:B------:R-:W-:Y:S01]  /*09d0*/  LOP3.LUT R14, R28, 0xc00, RZ, 0xfc, !PT ;  /* 0x00000c001c0e7812 */ /* 0x000fe200078efcff */
[----:B------:R0:W-:Y:S01]  /*09e0*/  STS [R21+0x3c0], R16 ;  /* 0x0003c01015007388 */ /* 0x0001e20000000800 */
[----:B------:R-:W-:Y:S02]  /*09f0*/  SHF.R.U32.HI R5, RZ, 0x2, R5 ;  /* 0x00000002ff057819 */ /* 0x000fe40000011605 */
[----:B------:R-:W-:Y:S02]  /*0a00*/  SHF.R.U32.HI R13, RZ, 0x2, R13 ;  /* 0x00000002ff0d7819 */ /* 0x000fe4000001160d */
[----:B------:R-:W-:Y:S02]  /*0a10*/  SHF.R.U32.HI R14, RZ, 0x2, R14 ;  /* 0x00000002ff0e7819 */ /* 0x000fe4000001160e */
[----:B--2---:R-:W-:Y:S01]  /*0a20*/  LOP3.LUT R12, R5, 0x1fc, RZ, 0xc0, !PT ;  /* 0x000001fc050c7812 */ /* 0x004fe200078ec0ff */
[----:B------:R-:W-:Y:S01]  /*0a30*/  VIADD R5, R2, UR4 ;  /* 0x0000000402057c36 */ /* 0x000fe20008000000 */
[----:B------:R-:W-:-:S02]  /*0a40*/  LOP3.LUT R13, R13, 0x2fc, RZ, 0xc0, !PT ;  /* 0x000002fc0d0d7812 */ /* 0x000fc400078ec0ff */
[----:B------:R-:W-:Y:S01]  /*0a50*/  LOP3.LUT R14, R14, 0x3fc, RZ, 0xc0, !PT ;  /* 0x000003fc0e0e7812 */ /* 0x000fe200078ec0ff */
[----:B------:R-:W-:Y:S01]  /*0a60*/  IMAD R19, R28, 0x4, R5 ;  /* 0x000000041c137824 */ /* 0x000fe200078e0205 */
[----:B------:R-:W-:Y:S01]  /*0a70*/  BAR.SYNC.DEFER_BLOCKING 0x0 ;  /* 0x0000000000007b1d */ /* 0x000fe20000010000 */
[----:B------:R-:W-:Y:S01]  /*0a80*/  VIADD R25, R12, UR4 ;  /* 0x000000040c197c36 */ /* 0x000fe20008000000 */
[----:B------:R-:W-:Y:S01]  /*0a90*/  FSETP.GTU.AND P6, PT, R9, RZ, PT ;  /* 0x000000ff0900720b */ /* 0x000fe20003fcc000 */
[----:B------:R-:W-:Y:S01]  /*0aa0*/  VIADD R5, R13, UR4 ;  /* 0x000000040d057c36 */ /* 0x000fe20008000000 */
[----:B------:R-:W-:Y:S01]  /*0ab0*/  SEL R26, RZ, 0x1, P0 ;  /* 0x00000001ff1a7807 */ /* 0x000fe20000000000 */
[----:B0-----:R-:W-:Y:S01]  /*0ac0*/  VIADD R21, R14, UR4 ;  /* 0x000000040e157c36 */ /* 0x001fe20008000000 */
[----:B------:R-:W-:Y:S01]  /*0ad0*/  FSETP.GTU.AND P0, PT, R6, RZ, PT ;  /* 0x000000ff0600720b */ /* 0x000fe20003f0c000 */
[----:B------:R-:W-:Y:S01]  /*0ae0*/  IMAD R24, R28, 0x4, R5 ;  /* 0x000000041c187824 */ /* 0x000fe200078e0205 */
[----:B------:R-:W-:Y:S01]  /*0af0*/  SEL R5, RZ, 0x1, P1 ;  /* 0x00000001ff057807 */ /* 0x000fe20000800000 */
[----:B------:R-:W-:Y:S01]  /*0b00*/  VIADD R9, R20, 0xc0000 ;  /* 0x000c000014097836 */ /* 0x000fe20000000000 */
[----:B------:R-:W-:Y:S01]  /*0b10*/  FSETP.GTU.AND P1, PT, R7, RZ, PT ;  /* 0x000000ff0700720b */ /* 0x000fe20003f2c000 */
[----:B------:R-:W-:Y:S01]  /*0b20*/  IMAD R25, R28, 0x4, R25 ;  /* 0x000000041c197824 */ /* 0x000fe200078e0219 */
[----:B------:R-:W-:Y:S01]  /*0b30*/  FSETP.GTU.AND P2, PT, R4, RZ, PT ;  /* 0x000000ff0400720b */ /* 0x000fe20003f4c000 */
[----:B------:R-:W-:Y:S01]  /*0b40*/  IMAD R2, R28, 0x4, R21 ;  /* 0x000000041c027824 */ /* 0x000fe200078e0215 */
[----:B------:R-:W-:Y:S01]  /*0b50*/  SEL R4, RZ, 0x1, P6 ;  /* 0x00000001ff047807 */ /* 0x000fe20003000000 */
[----:B------:R-:W-:Y:S01]  /*0b60*/  ULDC.64 UR4, c[0x0][0x220] ;  /* 0x0000880000047ab9 */ /* 0x000fe20000000a00 */
[----:B------:R-:W-:-:S02]  /*0b70*/  FSETP.GTU.AND P5, PT, R8, RZ, PT ;  /* 0x000000ff0800720b */ /* 0x000fc40003fac000 */
[----:B------:R-:W-:Y:S01]  /*0b80*/  FSETP.GTU.AND P6, PT, R29, RZ, PT ;  /* 0x000000ff1d00720b */ /* 0x000fe20003fcc000 */
[----:B------:R-:W-:Y:S01]  /*0b90*/  VIADD R29, R20, 0x80000 ;  /* 0x00080000141d7836 */ /* 0x000fe20000000000 */
[----:B------:R-:W-:Y:S02]  /*0ba0*/  SEL R7, RZ, 0x1, P0 ;  /* 0x00000001ff077807 */ /* 0x000fe40000000000 */
[----:B------:R-:W-:Y:S01]  /*0bb0*/  SEL R6, RZ, 0x1, P1 ;  /* 0x00000001ff067807 */ /* 0x000fe20000800000 */
[--C-:B------:R-:W-:Y:S01]  /*0bc0*/  IMAD.WIDE R28, R29, 0x4, R30.reuse ;  /* 0x000000041d1c7825 */ /* 0x100fe200078e021e */
[----:B------:R-:W-:Y:S01]  /*0bd0*/  LDS R12, [R19] ;  /* 0x00000000130c7984 */ /* 0x000fe20000000800 */
[----:B------:R-:W-:Y:S02]  /*0be0*/  FSETP.GTU.AND P0, PT, R10, RZ, PT ;  /* 0x000000ff0a00720b */ /* 0x000fe40003f0c000 */
[----:B------:R-:W-:Y:S01]  /*0bf0*/  FSETP.GTU.AND P1, PT, R11, RZ, PT ;  /* 0x000000ff0b00720b */ /* 0x000fe20003f2c000 */
[----:B------:R-:W-:Y:S01]  /*0c00*/  LDS R13, [R19+0x4] ;  /* 0x00000400130d7984 */ /* 0x000fe20000000800 */
[----:B------:R-:W-:Y:S01]  /*0c10*/  FSETP.GTU.AND P3, PT, R22, RZ, PT ;  /* 0x000000ff1600720b */ /* 0x000fe20003f6c000 */
[--C-:B------:R-:W-:Y:S01]  /*0c20*/  IMAD.WIDE R22, R20, 0x4, R30.reuse ;  /* 0x0000000414167825 */ /* 0x100fe200078e021e */
[----:B------:R-:W-:Y:S01]  /*0c30*/  FSETP.GTU.AND P4, PT, R3, RZ, PT ;  /* 0x000000ff0300720b */ /* 0x000fe20003f8c000 */
[----:B------:R-:W-:Y:S01]  /*0c40*/  LDS R14, [R19+0x8] ;  /* 0x00000800130e7984 */ /* 0x000fe20000000800 */
[----:B------:R-:W-:Y:S01]  /*0c50*/  SEL R3, RZ, 0x1, P5 ;  /* 0x00000001ff037807 */ /* 0x000fe20002800000 */
[----:B------:R-:W-:Y:S01]  /*0c60*/  IMAD.WIDE R30, R9, 0x4, R30 ;  /* 0x00000004091e7825 */ /* 0x000fe200078e021e */
[----:B------:R-:W-:Y:S01]  /*0c70*/  PRMT R5, R26, 0x3340, R5 ;  /* 0x000033401a057816 */ /* 0x000fe20000000005 */
[----:B------:R-:W0:Y:S01]  /*0c80*/  LDS R15, [R19+0xc] ;  /* 0x00000c00130f7984 */ /* 0x000e220000000800 */
[----:B------:R-:W-:-:S02]  /*0c90*/  PRMT R6, R7, 0x3340, R6 ;  /* 0x0000334007067816 */ /* 0x000fc40000000006 */
[----:B------:R-:W-:Y:S01]  /*0ca0*/  FSETP.GTU.AND P5, PT, R27, RZ, PT ;  /* 0x000000ff1b00720b */ /* 0x000fe20003fac000 */
[----:B------:R-:W-:Y:S01]  /*0cb0*/  LDS R8, [R25+0x1000] ;  /* 0x0010000019087984 */ /* 0x000fe20000000800 */
[----:B------:R-:W-:Y:S02]  /*0cc0*/  SEL R7, RZ, 0x1, P0 ;  /* 0x00000001ff077807 */ /* 0x000fe40000000000 */
[----:B------:R-:W-:Y:S01]  /*0cd0*/  SEL R26, RZ, 0x1, P1 ;  /* 0x00000001ff1a7807 */ /* 0x000fe20000800000 */
[----:B------:R-:W-:Y:S01]  /*0ce0*/  LDS R9, [R25+0x1004] ;  /* 0x0010040019097984 */ /* 0x000fe20000000800 */
[----:B------:R-:W-:Y:S02]  /*0cf0*/  SEL R27, RZ, 0x1, P2 ;  /* 0x00000001ff1b7807 */ /* 0x000fe40001000000 */
[----:B------:R-:W-:Y:S01]  /*0d00*/  FSETP.GTU.AND P0, PT, R17, RZ, PT ;  /* 0x000000ff1100720b */ /* 0x000fe20003f0c000 */
[----:B------:R-:W-:Y:S01]  /*0d10*/  LDS R10, [R25+0x1008] ;  /* 0x00100800190a7984 */ /* 0x000fe20000000800 */
[----:B------:R-:W-:-:S02]  /*0d20*/  FSETP.GTU.AND P1, PT, R18, RZ, PT ;  /* 0x000000ff1200720b */ /* 0x000fc40003f2c000 */
[----:B------:R-:W-:Y:S01]  /*0d30*/  FSETP.GTU.AND P2, PT, R16, RZ, PT ;  /* 0x000000ff1000720b */ /* 0x000fe20003f4c000 */
[----:B------:R-:W1:Y:S01]  /*0d40*/  LDS R11, [R25+0x100c] ;  /* 0x00100c00190b7984 */ /* 0x000e620000000800 */
[----:B------:R-:W-:Y:S02]  /*0d50*/  PRMT R3, R3, 0x3340, R4 ;  /* 0x0000334003037816 */ /* 0x000fe40000000004 */
[----:B------:R-:W-:Y:S01]  /*0d60*/  PRMT R4, R5, 0x5410, R6 ;  /* 0x0000541005047816 */ /* 0x000fe20000000006 */
[----:B------:R-:W-:Y:S01]  /*0d70*/  LDS R16, [R24+0x2000] ;  /* 0x0020000018107984 */ /* 0x000fe20000000800 */
[----:B------:R-:W-:Y:S02]  /*0d80*/  SEL R5, RZ, 0x1, P5 ;  /* 0x00000001ff057807 */ /* 0x000fe40002800000 */
[----:B------:R-:W-:Y:S01]  /*0d90*/  PRMT R26, R7, 0x3340, R26 ;  /* 0x00003340071a7816 */ /* 0x000fe2000000001a */
[----:B------:R-:W-:Y:S01]  /*0da0*/  LDS R17, [R24+0x2004] ;  /* 0x0020040018117984 */ /* 0x000fe20000000800 */
[----:B------:R-:W-:-:S02]  /*0db0*/  SEL R7, RZ, 0x1, P0 ;  /* 0x00000001ff077807 */ /* 0x000fc40000000000 */
[----:B------:R-:W-:Y:S01]  /*0dc0*/  SEL R6, RZ, 0x1, P3 ;  /* 0x00000001ff067807 */ /* 0x000fe20001800000 */
[----:B------:R-:W-:Y:S03]  /*0dd0*/  LDS R18, [R24+0x2008] ;  /* 0x0020080018127984 */ /* 0x000fe60000000800 */
[----:B------:R-:W-:Y:S01]  /*0de0*/  PRMT R6, R27, 0x3340, R6 ;  /* 0x000033401b067816 */ /* 0x000fe20000000006 */
[----:B------:R-:W2:Y:S04]  /*0df0*/  LDS R19, [R24+0x200c] ;  /* 0x00200c0018137984 */ /* 0x000ea80000000800 */
[----:B------:R-:W-:Y:S04]  /*0e00*/  LDS R20, [R2+0x3000] ;  /* 0x0030000002147984 */ /* 0x000fe80000000800 */
[----:B0-----:R0:W-:Y:S04]  /*0e10*/  STG.E.128 desc[UR6][R22.64], R12 ;  /* 0x0000000c16007986 */ /* 0x0011e8000c101d06 */
[----:B------:R-:W-:Y:S04]  /*0e20*/  LDS R21, [R2+0x3004] ;  /* 0x0030040002157984 */ /* 0x000fe80000000800 */
[----:B------:R-:W-:Y:S04]  /*0e30*/  LDS R22, [R2+0x3008] ;  /* 0x0030080002167984 */ /* 0x000fe80000000800 */
[----:B------:R3:W4:Y:S04]  /*0e40*/  LDS R23, [R2+0x300c] ;  /* 0x00300c0002177984 */ /* 0x0007280000000800 */
[----:B-1----:R-:W-:Y:S01]  /*0e50*/  STG.E.128 desc[UR6][R32.64], R8 ;  /* 0x0000000820007986 */ /* 0x002fe2000c101d06 */
[----:B0-----:R-:W-:-:S02]  /*0e60*/  SEL R12, RZ, 0x1, P4 ;  /* 0x00000001ff0c7807 */ /* 0x001fc40002000000 */
[----:B---3--:R-:W-:Y:S02]  /*0e70*/  SEL R2, RZ, 0x1, P2 ;  /* 0x00000001ff027807 */ /* 0x008fe40001000000 */
[----:B------:R-:W-:Y:S02]  /*0e80*/  PRMT R13, R12, 0x3340, R5 ;  /* 0x000033400c0d7816 */ /* 0x000fe40000000005 */
[----:B------:R-:W-:Y:S02]  /*0e90*/  PRMT R5, R3, 0x5410, R26 ;  /* 0x0000541003057816 */ /* 0x000fe4000000001a */
[----:B------:R-:W-:Y:S02]  /*0ea0*/  SEL R12, RZ, 0x1, P6 ;  /* 0x00000001ff0c7807 */ /* 0x000fe40003000000 */
[----:B------:R-:W-:Y:S02]  /*0eb0*/  SEL R3, RZ, 0x1, P1 ;  /* 0x00000001ff037807 */ /* 0x000fe40000800000 */
[----:B------:R-:W-:-:S02]  /*0ec0*/  PRMT R7, R12, 0x3340, R7 ;  /* 0x000033400c077816 */ /* 0x000fc40000000007 */
[----:B------:R-:W-:Y:S01]  /*0ed0*/  PRMT R12, R3, 0x3340, R2 ;  /* 0x00003340030c7816 */ /* 0x000fe20000000002 */
[----:B--2---:R-:W-:Y:S01]  /*0ee0*/  STG.E.128 desc[UR6][R28.64], R16 ;  /* 0x000000101c007986 */ /* 0x004fe2000c101d06 */
[----:B------:R-:W-:Y:S02]  /*0ef0*/  IADD3 R2, P0, R0, UR4, RZ ;  /* 0x0000000400027c10 */ /* 0x000fe4000ff1e0ff */
[----:B------:R-:W-:Y:S02]  /*0f00*/  PRMT R6, R6, 0x5410, R13 ;  /* 0x0000541006067816 */ /* 0x000fe4000000000d */
[----:B------:R-:W-:Y:S02]  /*0f10*/  PRMT R7, R7, 0x5410, R12 ;  /* 0x0000541007077816 */ /* 0x000fe4000000000c */
[----:B------:R-:W-:Y:S01]  /*0f20*/  LEA.HI.X.SX32 R3, R0, UR5, 0x1, P0 ;  /* 0x0000000500037c11 */ /* 0x000fe200080f0eff */
[----:B----4-:R-:W-:Y:S04]  /*0f30*/  STG.E.128 desc[UR6][R30.64], R20 ;  /* 0x000000141e007986 */ /* 0x010fe8000c101d06 */
[----:B------:R-:W-:Y:S01]  /*0f40*/  STG.E.128 desc[UR6][R2.64], R4 ;  /* 0x0000000402007986 */ /* 0x000fe2000c101d06 */
[----:B------:R-:W-:Y:S05]  /*0f50*/  EXIT ;  /* 0x000000000000794d */ /* 0x000fea0003800000 */
.L_x_0:
[----:B------:R-:W-:-:S00]  /*0f60*/  BRA `(.L_x_0) ;  /* 0xfffffffc00fc7947 */ /* 0x000fc0000383ffff */
[----:B------:R-:W-:-:S00]  /*0f70*/  NOP ;  /* 0x0000000000007918 */ /* 0x000fc00000000000 */
        /* <DEDUP_REMOVED lines=8> */
.L_x_1:


//--------------------- .nv.shared.triton_poi_fused_relu_threshold_backward_8 --------------------------
	.section	.nv.shared.triton_poi_fused_relu_threshold_backward_8,"aw",@nobits
	.sectionflags	@""
	.align	16
	.zero		1024


//--------------------- .nv.constant0.triton_poi_fused_relu_threshold_backward_8 --------------------------
	.section	.nv.constant0.triton_poi_fused_relu_threshold_backward_8,"a",@progbits
	.sectionflags	@""
	.align	4
.nv.constant0.triton_poi_fused_relu_threshold_backward_8:
	.zero		560
